//
// Generated by NVIDIA NVVM Compiler
//
// Compiler Build ID: CL-36424714
// Cuda compilation tools, release 13.0, V13.0.88
// Based on NVVM 20.0.0
//

.version 9.0
.target sm_100
.address_size 64

	// .globl	_Z18calculateNumeratorPKfS0_Pfffi

.visible .entry _Z18calculateNumeratorPKfS0_Pfffi(
	.param .u64 .ptr .align 1 _Z18calculateNumeratorPKfS0_Pfffi_param_0,
	.param .u64 .ptr .align 1 _Z18calculateNumeratorPKfS0_Pfffi_param_1,
	.param .u64 .ptr .align 1 _Z18calculateNumeratorPKfS0_Pfffi_param_2,
	.param .f32 _Z18calculateNumeratorPKfS0_Pfffi_param_3,
	.param .f32 _Z18calculateNumeratorPKfS0_Pfffi_param_4,
	.param .u32 _Z18calculateNumeratorPKfS0_Pfffi_param_5
)
{
	.reg .pred 	%p<2>;
	.reg .b32 	%r<6>;
	.reg .b32 	%f<9>;
	.reg .b64 	%rd<10>;

	ld.param.u64 	%rd1, [_Z18calculateNumeratorPKfS0_Pfffi_param_0];
	ld.param.u64 	%rd2, [_Z18calculateNumeratorPKfS0_Pfffi_param_1];
	ld.param.u64 	%rd3, [_Z18calculateNumeratorPKfS0_Pfffi_param_2];
	ld.param.f32 	%f1, [_Z18calculateNumeratorPKfS0_Pfffi_param_3];
	ld.param.f32 	%f2, [_Z18calculateNumeratorPKfS0_Pfffi_param_4];
	ld.param.u32 	%r2, [_Z18calculateNumeratorPKfS0_Pfffi_param_5];
	mov.u32 	%r3, %ntid.x;
	mov.u32 	%r4, %ctaid.x;
	mov.u32 	%r5, %tid.x;
	mad.lo.s32 	%r1, %r3, %r4, %r5;
	setp.ge.s32 	%p1, %r1, %r2;
	@%p1 bra 	$L__BB0_2;
	cvta.to.global.u64 	%rd4, %rd1;
	cvta.to.global.u64 	%rd5, %rd2;
	cvta.to.global.u64 	%rd6, %rd3;
	mul.wide.s32 	%rd7, %r1, 4;
	add.s64 	%rd8, %rd4, %rd7;
	ld.global.f32 	%f3, [%rd8];
	sub.f32 	%f4, %f3, %f1;
	add.s64 	%rd9, %rd5, %rd7;
	ld.global.f32 	%f5, [%rd9];
	sub.f32 	%f6, %f5, %f2;
	mul.f32 	%f7, %f4, %f6;
	atom.global.add.f32 	%f8, [%rd6], %f7;
$L__BB0_2:
	ret;

}
	// .globl	_Z20calculateDenominatorPKfPffi
.visible .entry _Z20calculateDenominatorPKfPffi(
	.param .u64 .ptr .align 1 _Z20calculateDenominatorPKfPffi_param_0,
	.param .u64 .ptr .align 1 _Z20calculateDenominatorPKfPffi_param_1,
	.param .f32 _Z20calculateDenominatorPKfPffi_param_2,
	.param .u32 _Z20calculateDenominatorPKfPffi_param_3
)
{
	.reg .pred 	%p<2>;
	.reg .b32 	%r<6>;
	.reg .b32 	%f<6>;
	.reg .b64 	%rd<7>;

	ld.param.u64 	%rd1, [_Z20calculateDenominatorPKfPffi_param_0];
	ld.param.u64 	%rd2, [_Z20calculateDenominatorPKfPffi_param_1];
	ld.param.f32 	%f1, [_Z20calculateDenominatorPKfPffi_param_2];
	ld.param.u32 	%r2, [_Z20calculateDenominatorPKfPffi_param_3];
	mov.u32 	%r3, %ntid.x;
	mov.u32 	%r4, %ctaid.x;
	mov.u32 	%r5, %tid.x;
	mad.lo.s32 	%r1, %r3, %r4, %r5;
	setp.ge.s32 	%p1, %r1, %r2;
	@%p1 bra 	$L__BB1_2;
	cvta.to.global.u64 	%rd3, %rd1;
	cvta.to.global.u64 	%rd4, %rd2;
	mul.wide.s32 	%rd5, %r1, 4;
	add.s64 	%rd6, %rd3, %rd5;
	ld.global.f32 	%f2, [%rd6];
	sub.f32 	%f3, %f2, %f1;
	mul.f32 	%f4, %f3, %f3;
	atom.global.add.f32 	%f5, [%rd4], %f4;
$L__BB1_2:
	ret;

}


// ===== COMPILED SASS (sm_100) =====

	.target	sm_100

	.elftype	@"ET_EXEC"


//--------------------- .note.nv.tkinfo           --------------------------
	.section	.note.nv.tkinfo,"",@"SHT_NOTE"
	.sectionflags	@"SHF_NOTE_NV_TKINFO"
	.tkinfo
        /*0018*/ 	.word	0x00000002
        /*0030*/ 	.string	""
        /*0030*/ 	.string	"ptxas"
        /*0030*/ 	.string	"Cuda compilation tools, release 13.0, V13.0.88"
        /*0030*/ 	.string	"Build cuda_13.0.r13.0/compiler.36424714_0"
        /*0030*/ 	.string	"-arch sm_100 -m 64 "



//--------------------- .note.nv.cuinfo           --------------------------
	.section	.note.nv.cuinfo,"",@"SHT_NOTE"
	.sectionflags	@"SHF_NOTE_NV_CUINFO"
        /*0018*/ 	.short	0x0002
        /*001a*/ 	.short	0x0064
        /*001c*/ 	.short	0x0082
	.zero		2


//--------------------- .nv.info                  --------------------------
	.section	.nv.info,"",@"SHT_CUDA_INFO"
	.align	4


	//----- nvinfo : EIATTR_REGCOUNT
	.align		4
        /*0000*/ 	.byte	0x04, 0x2f
        /*0002*/ 	.short	(.L_1 - .L_0)
	.align		4
.L_0:
        /*0004*/ 	.word	index@(_Z18calculateNumeratorPKfS0_Pfffi)
        /*0008*/ 	.word	0x0000000c


	//----- nvinfo : EIATTR_FRAME_SIZE
	.align		4
.L_1:
        /*000c*/ 	.byte	0x04, 0x11
        /*000e*/ 	.short	(.L_3 - .L_2)
	.align		4
.L_2:
        /*0010*/ 	.word	index@(_Z18calculateNumeratorPKfS0_Pfffi)
        /*0014*/ 	.word	0x00000000


	//----- nvinfo : EIATTR_REGCOUNT
	.align		4
.L_3:
        /*0018*/ 	.byte	0x04, 0x2f
        /*001a*/ 	.short	(.L_5 - .L_4)
	.align		4
.L_4:
        /*001c*/ 	.word	index@(_Z20calculateDenominatorPKfPffi)
        /*0020*/ 	.word	0x0000000a


	//----- nvinfo : EIATTR_FRAME_SIZE
	.align		4
.L_5:
        /*0024*/ 	.byte	0x04, 0x11
        /*0026*/ 	.short	(.L_7 - .L_6)
	.align		4
.L_6:
        /*0028*/ 	.word	index@(_Z20calculateDenominatorPKfPffi)
        /*002c*/ 	.word	0x00000000


	//----- nvinfo : EIATTR_MIN_STACK_SIZE
	.align		4
.L_7:
        /*0030*/ 	.byte	0x04, 0x12
        /*0032*/ 	.short	(.L_9 - .L_8)
	.align		4
.L_8:
        /*0034*/ 	.word	index@(_Z20calculateDenominatorPKfPffi)
        /*0038*/ 	.word	0x00000000


	//----- nvinfo : EIATTR_MIN_STACK_SIZE
	.align		4
.L_9:
        /*003c*/ 	.byte	0x04, 0x12
        /*003e*/ 	.short	(.L_11 - .L_10)
	.align		4
.L_10:
        /*0040*/ 	.word	index@(_Z18calculateNumeratorPKfS0_Pfffi)
        /*0044*/ 	.word	0x00000000
.L_11:


//--------------------- .nv.compat                --------------------------
	.section	.nv.compat,"",@"SHT_CUDA_COMPAT_INFO"
	.align	4
        /*0000*/ 	.byte	0x02, 0x09, 0x00, 0x00, 0x02, 0x02, 0x01, 0x00, 0x02, 0x05, 0x05, 0x00, 0x03, 0x07, 0x01, 0x01
        /*0010*/ 	.byte	0x02, 0x03, 0x00, 0x00, 0x02, 0x06, 0x01, 0x00, 0x04, 0x0b, 0x08, 0x00, 0x09, 0x00, 0x00, 0x00
        /*0020*/ 	.byte	0x00, 0x00, 0x00, 0x00


//--------------------- .nv.info._Z20calculateDenominatorPKfPffi --------------------------
	.section	.nv.info._Z20calculateDenominatorPKfPffi,"",@"SHT_CUDA_INFO"
	.sectionflags	@""
	.align	4


	//----- nvinfo : EIATTR_CUDA_API_VERSION
	.align		4
        /*0000*/ 	.byte	0x04, 0x37
        /*0002*/ 	.short	(.L_13 - .L_12)
.L_12:
        /*0004*/ 	.word	0x00000082


	//----- nvinfo : EIATTR_KPARAM_INFO
	.align		4
.L_13:
        /*0008*/ 	.byte	0x04, 0x17
        /*000a*/ 	.short	(.L_15 - .L_14)
.L_14:
        /*000c*/ 	.word	0x00000000
        /*0010*/ 	.short	0x0003
        /*0012*/ 	.short	0x0014
        /*0014*/ 	.byte	0x00, 0xf0, 0x11, 0x00


	//----- nvinfo : EIATTR_KPARAM_INFO
	.align		4
.L_15:
        /*0018*/ 	.byte	0x04, 0x17
        /*001a*/ 	.short	(.L_17 - .L_16)
.L_16:
        /*001c*/ 	.word	0x00000000
        /*0020*/ 	.short	0x0002
        /*0022*/ 	.short	0x0010
        /*0024*/ 	.byte	0x00, 0xf0, 0x11, 0x00


	//----- nvinfo : EIATTR_KPARAM_INFO
	.align		4
.L_17:
        /*0028*/ 	.byte	0x04, 0x17
        /*002a*/ 	.short	(.L_19 - .L_18)
.L_18:
        /*002c*/ 	.word	0x00000000
        /*0030*/ 	.short	0x0001
        /*0032*/ 	.short	0x0008
        /*0034*/ 	.byte	0x00, 0xf5, 0x21, 0x00


	//----- nvinfo : EIATTR_KPARAM_INFO
	.align		4
.L_19:
        /*0038*/ 	.byte	0x04, 0x17
        /*003a*/ 	.short	(.L_21 - .L_20)
.L_20:
        /*003c*/ 	.word	0x00000000
        /*0040*/ 	.short	0x0000
        /*0042*/ 	.short	0x0000
        /*0044*/ 	.byte	0x00, 0xf5, 0x21, 0x00


	//----- nvinfo : EIATTR_SPARSE_MMA_MASK
	.align		4
.L_21:
        /*0048*/ 	.byte	0x03, 0x50
        /*004a*/ 	.short	0x0000


	//----- nvinfo : EIATTR_MAXREG_COUNT
	.align		4
        /*004c*/ 	.byte	0x03, 0x1b
        /*004e*/ 	.short	0x00ff


	//----- nvinfo : EIATTR_MERCURY_ISA_VERSION
	.align		4
        /*0050*/ 	.byte	0x03, 0x5f
        /*0052*/ 	.short	0x0101


	//----- nvinfo : EIATTR_VRC_CTA_INIT_COUNT
	.align		4
        /*0054*/ 	.byte	0x02, 0x4a
	.zero		1
	.zero		1


	//----- nvinfo : EIATTR_EXIT_INSTR_OFFSETS
	.align		4
        /*0058*/ 	.byte	0x04, 0x1c
        /*005a*/ 	.short	(.L_23 - .L_22)


	//   ....[0]....
.L_22:
        /*005c*/ 	.word	0x00000070


	//   ....[1]....
        /*0060*/ 	.word	0x00000110


	//----- nvinfo : EIATTR_CBANK_PARAM_SIZE
	.align		4
.L_23:
        /*0064*/ 	.byte	0x03, 0x19
        /*0066*/ 	.short	0x0018


	//----- nvinfo : EIATTR_PARAM_CBANK
	.align		4
        /*0068*/ 	.byte	0x04, 0x0a
        /*006a*/ 	.short	(.L_25 - .L_24)
	.align		4
.L_24:
        /*006c*/ 	.word	index@(.nv.constant0._Z20calculateDenominatorPKfPffi)
        /*0070*/ 	.short	0x0380
        /*0072*/ 	.short	0x0018


	//----- nvinfo : EIATTR_SW_WAR
	.align		4
.L_25:
        /*0074*/ 	.byte	0x04, 0x36
        /*0076*/ 	.short	(.L_27 - .L_26)
.L_26:
        /*0078*/ 	.word	0x00000008
.L_27:


//--------------------- .nv.info._Z18calculateNumeratorPKfS0_Pfffi --------------------------
	.section	.nv.info._Z18calculateNumeratorPKfS0_Pfffi,"",@"SHT_CUDA_INFO"
	.sectionflags	@""
	.align	4


	//----- nvinfo : EIATTR_CUDA_API_VERSION
	.align		4
        /*0000*/ 	.byte	0x04, 0x37
        /*0002*/ 	.short	(.L_29 - .L_28)
.L_28:
        /*0004*/ 	.word	0x00000082


	//----- nvinfo : EIATTR_KPARAM_INFO
	.align		4
.L_29:
        /*0008*/ 	.byte	0x04, 0x17
        /*000a*/ 	.short	(.L_31 - .L_30)
.L_30:
        /*000c*/ 	.word	0x00000000
        /*0010*/ 	.short	0x0005
        /*0012*/ 	.short	0x0020
        /*0014*/ 	.byte	0x00, 0xf0, 0x11, 0x00


	//----- nvinfo : EIATTR_KPARAM_INFO
	.align		4
.L_31:
        /*0018*/ 	.byte	0x04, 0x17
        /*001a*/ 	.short	(.L_33 - .L_32)
.L_32:
        /*001c*/ 	.word	0x00000000
        /*0020*/ 	.short	0x0004
        /*0022*/ 	.short	0x001c
        /*0024*/ 	.byte	0x00, 0xf0, 0x11, 0x00


	//----- nvinfo : EIATTR_KPARAM_INFO
	.align		4
.L_33:
        /*0028*/ 	.byte	0x04, 0x17
        /*002a*/ 	.short	(.L_35 - .L_34)
.L_34:
        /*002c*/ 	.word	0x00000000
        /*0030*/ 	.short	0x0003
        /*0032*/ 	.short	0x0018
        /*0034*/ 	.byte	0x00, 0xf0, 0x11, 0x00


	//----- nvinfo : EIATTR_KPARAM_INFO
	.align		4
.L_35:
        /*0038*/ 	.byte	0x04, 0x17
        /*003a*/ 	.short	(.L_37 - .L_36)
.L_36:
        /*003c*/ 	.word	0x00000000
        /*0040*/ 	.short	0x0002
        /*0042*/ 	.short	0x0010
        /*0044*/ 	.byte	0x00, 0xf5, 0x21, 0x00


	//----- nvinfo : EIATTR_KPARAM_INFO
	.align		4
.L_37:
        /*0048*/ 	.byte	0x04, 0x17
        /*004a*/ 	.short	(.L_39 - .L_38)
.L_38:
        /*004c*/ 	.word	0x00000000
        /*0050*/ 	.short	0x0001
        /*0052*/ 	.short	0x0008
        /*0054*/ 	.byte	0x00, 0xf5, 0x21, 0x00


	//----- nvinfo : EIATTR_KPARAM_INFO
	.align		4
.L_39:
        /*0058*/ 	.byte	0x04, 0x17
        /*005a*/ 	.short	(.L_41 - .L_40)
.L_40:
        /*005c*/ 	.word	0x00000000
        /*0060*/ 	.short	0x0000
        /*0062*/ 	.short	0x0000
        /*0064*/ 	.byte	0x00, 0xf5, 0x21, 0x00


	//----- nvinfo : EIATTR_SPARSE_MMA_MASK
	.align		4
.L_41:
        /*0068*/ 	.byte	0x03, 0x50
        /*006a*/ 	.short	0x0000


	//----- nvinfo : EIATTR_MAXREG_COUNT
	.align		4
        /*006c*/ 	.byte	0x03, 0x1b
        /*006e*/ 	.short	0x00ff


	//----- nvinfo : EIATTR_MERCURY_ISA_VERSION
	.align		4
        /*0070*/ 	.byte	0x03, 0x5f
        /*0072*/ 	.short	0x0101


	//----- nvinfo : EIATTR_VRC_CTA_INIT_COUNT
	.align		4
        /*0074*/ 	.byte	0x02, 0x4a
	.zero		1
	.zero		1


	//----- nvinfo : EIATTR_EXIT_INSTR_OFFSETS
	.align		4
        /*0078*/ 	.byte	0x04, 0x1c
        /*007a*/ 	.short	(.L_43 - .L_42)


	//   ....[0]....
.L_42:
        /*007c*/ 	.word	0x00000070


	//   ....[1]....
        /*0080*/ 	.word	0x00000150


	//----- nvinfo : EIATTR_CBANK_PARAM_SIZE
	.align		4
.L_43:
        /*0084*/ 	.byte	0x03, 0x19
        /*0086*/ 	.short	0x0024


	//----- nvinfo : EIATTR_PARAM_CBANK
	.align		4
        /*0088*/ 	.byte	0x04, 0x0a
        /*008a*/ 	.short	(.L_45 - .L_44)
	.align		4
.L_44:
        /*008c*/ 	.word	index@(.nv.constant0._Z18calculateNumeratorPKfS0_Pfffi)
        /*0090*/ 	.short	0x0380
        /*0092*/ 	.short	0x0024


	//----- nvinfo : EIATTR_SW_WAR
	.align		4
.L_45:
        /*0094*/ 	.byte	0x04, 0x36
        /*0096*/ 	.short	(.L_47 - .L_46)
.L_46:
        /*0098*/ 	.word	0x00000008
.L_47:


//--------------------- .nv.callgraph             --------------------------
	.section	.nv.callgraph,"",@"SHT_CUDA_CALLGRAPH"
	.align	4
	.sectionentsize	8
	.align		4
        /*0000*/ 	.word	0x00000000
	.align		4
        /*0004*/ 	.word	0xffffffff
	.align		4
        /*0008*/ 	.word	0x00000000
	.align		4
        /*000c*/ 	.word	0xfffffffe
	.align		4
        /*0010*/ 	.word	0x00000000
	.align		4
        /*0014*/ 	.word	0xfffffffd
	.align		4
        /*0018*/ 	.word	0x00000000
	.align		4
        /*001c*/ 	.word	0xfffffffc


//--------------------- .text._Z20calculateDenominatorPKfPffi --------------------------
	.section	.text._Z20calculateDenominatorPKfPffi,"ax",@progbits
	.align	128
        .global         _Z20calculateDenominatorPKfPffi
        .type           _Z20calculateDenominatorPKfPffi,@function
        .size           _Z20calculateDenominatorPKfPffi,(.L_x_2 - _Z20calculateDenominatorPKfPffi)
        .other          _Z20calculateDenominatorPKfPffi,@"STO_CUDA_ENTRY STV_DEFAULT"
_Z20calculateDenominatorPKfPffi:
.text._Z20calculateDenominatorPKfPffi:
[----:B------:R-:W-:Y:S01]  /*0000*/  LDC R1, c[0x0][0x37c] ;  /* 0x0000df00ff017b82 */ /* 0x000fe20000000800 */
[----:B------:R-:W0:Y:S01]  /*0010*/  S2R R5, SR_CTAID.X ;  /* 0x0000000000057919 */ /* 0x000e220000002500 */
[----:B------:R-:W0:Y:S01]  /*0020*/  LDCU UR4, c[0x0][0x360] ;  /* 0x00006c00ff0477ac */ /* 0x000e220008000800 */
[----:B------:R-:W0:Y:S01]  /*0030*/  S2R R0, SR_TID.X ;  /* 0x0000000000007919 */ /* 0x000e220000002100 */
[----:B------:R-:W1:Y:S01]  /*0040*/  LDCU UR5, c[0x0][0x394] ;  /* 0x00007280ff0577ac */ /* 0x000e620008000800 */
[----:B0-----:R-:W-:-:S05]  /*0050*/  IMAD R5, R5, UR4, R0 ;  /* 0x0000000405057c24 */ /* 0x001fca000f8e0200 */
[----:B-1----:R-:W-:-:S13]  /*0060*/  ISETP.GE.AND P0, PT, R5, UR5, PT ;  /* 0x0000000505007c0c */ /* 0x002fda000bf06270 */
[----:B------:R-:W-:Y:S05]  /*0070*/  @P0 EXIT ;  /* 0x000000000000094d */ /* 0x000fea0003800000 */
[----:B------:R-:W0:Y:S01]  /*0080*/  LDC.64 R2, c[0x0][0x380] ;  /* 0x0000e000ff027b82 */ /* 0x000e220000000a00 */
[----:B------:R-:W1:Y:S01]  /*0090*/  LDCU.64 UR4, c[0x0][0x358] ;  /* 0x00006b00ff0477ac */ /* 0x000e620008000a00 */
[----:B------:R-:W2:Y:S01]  /*00a0*/  LDCU UR6, c[0x0][0x390] ;  /* 0x00007200ff0677ac */ /* 0x000ea20008000800 */
[----:B0-----:R-:W-:-:S06]  /*00b0*/  IMAD.WIDE R2, R5, 0x4, R2 ;  /* 0x0000000405027825 */ /* 0x001fcc00078e0202 */
[----:B-1----:R-:W2:Y:S01]  /*00c0*/  LDG.E R2, desc[UR4][R2.64] ;  /* 0x0000000402027981 */ /* 0x002ea2000c1e1900 */
[----:B------:R-:W0:Y:S01]  /*00d0*/  LDC.64 R4, c[0x0][0x388] ;  /* 0x0000e200ff047b82 */ /* 0x000e220000000a00 */
[----:B--2---:R-:W-:-:S04]  /*00e0*/  FADD R0, R2, -UR6 ;  /* 0x8000000602007e21 */ /* 0x004fc80008000000 */
[----:B------:R-:W-:-:S05]  /*00f0*/  FMUL R7, R0, R0 ;  /* 0x0000000000077220 */ /* 0x000fca0000400000 */
[----:B0-----:R-:W-:Y:S01]  /*0100*/  REDG.E.ADD.F32.FTZ.RN.STRONG.GPU desc[UR4][R4.64], R7 ;  /* 0x00000007040079a6 */ /* 0x001fe2000c12f304 */
[----:B------:R-:W-:Y:S05]  /*0110*/  EXIT ;  /* 0x000000000000794d */ /* 0x000fea0003800000 */
.L_x_0:
[----:B------:R-:W-:-:S00]  /*0120*/  BRA `(.L_x_0) ;  /* 0xfffffffc00fc7947 */ /* 0x000fc0000383ffff */
[----:B------:R-:W-:-:S00]  /*0130*/  NOP ;  /* 0x0000000000007918 */ /* 0x000fc00000000000 */
        /* <DEDUP_REMOVED lines=12> */
.L_x_2:


//--------------------- .text._Z18calculateNumeratorPKfS0_Pfffi --------------------------
	.section	.text._Z18calculateNumeratorPKfS0_Pfffi,"ax",@progbits
	.align	128
        .global         _Z18calculateNumeratorPKfS0_Pfffi
        .type           _Z18calculateNumeratorPKfS0_Pfffi,@function
        .size           _Z18calculateNumeratorPKfS0_Pfffi,(.L_x_3 - _Z18calculateNumeratorPKfS0_Pfffi)
        .other          _Z18calculateNumeratorPKfS0_Pfffi,@"STO_CUDA_ENTRY STV_DEFAULT"
_Z18calculateNumeratorPKfS0_Pfffi:
.text._Z18calculateNumeratorPKfS0_Pfffi:
        /* <DEDUP_REMOVED lines=10> */
[----:B------:R-:W2:Y:S06]  /*00a0*/  LDCU.64 UR6, c[0x0][0x398] ;  /* 0x00007300ff0677ac */ /* 0x000eac0008000a00 */
[----:B------:R-:W3:Y:S01]  /*00b0*/  LDC.64 R4, c[0x0][0x388] ;  /* 0x0000e200ff047b82 */ /* 0x000ee20000000a00 */
[----:B0-----:R-:W-:-:S06]  /*00c0*/  IMAD.WIDE R2, R7, 0x4, R2 ;  /* 0x0000000407027825 */ /* 0x001fcc00078e0202 */
[----:B-1----:R-:W2:Y:S01]  /*00d0*/  LDG.E R2, desc[UR4][R2.64] ;  /* 0x0000000402027981 */ /* 0x002ea2000c1e1900 */
[----:B---3--:R-:W-:-:S06]  /*00e0*/  IMAD.WIDE R4, R7, 0x4, R4 ;  /* 0x0000000407047825 */ /* 0x008fcc00078e0204 */
[----:B------:R-:W3:Y:S01]  /*00f0*/  LDG.E R4, desc[UR4][R4.64] ;  /* 0x0000000404047981 */ /* 0x000ee2000c1e1900 */
[----:B------:R-:W0:Y:S01]  /*0100*/  LDC.64 R6, c[0x0][0x390] ;  /* 0x0000e400ff067b82 */ /* 0x000e220000000a00 */
[----:B--2---:R-:W-:Y:S01]  /*0110*/  FADD R0, R2, -UR6 ;  /* 0x8000000602007e21 */ /* 0x004fe20008000000 */
[----:B---3--:R-:W-:-:S04]  /*0120*/  FADD R9, R4, -UR7 ;  /* 0x8000000704097e21 */ /* 0x008fc80008000000 */
[----:B------:R-:W-:-:S05]  /*0130*/  FMUL R9, R0, R9 ;  /* 0x0000000900097220 */ /* 0x000fca0000400000 */
[----:B0-----:R-:W-:Y:S01]  /*0140*/  REDG.E.ADD.F32.FTZ.RN.STRONG.GPU desc[UR4][R6.64], R9 ;  /* 0x00000009060079a6 */ /* 0x001fe2000c12f304 */
[----:B------:R-:W-:Y:S05]  /*0150*/  EXIT ;  /* 0x000000000000794d */ /* 0x000fea0003800000 */
.L_x_1:
        /* <DEDUP_REMOVED lines=10> */
.L_x_3:


//--------------------- .nv.shared.reserved.0     --------------------------
	.section	.nv.shared.reserved.0,"aw",@nobits
	.weak		__nv_reservedSMEM_offset_0_alias
	.size		__nv_reservedSMEM_offset_0_alias, 0, 64
	.other		__nv_reservedSMEM_offset_0_alias,@"STO_CUDA_RESERVED_SHARED STV_DEFAULT"
__nv_reservedSMEM_offset_0_alias:
	.zero		0
	.zero		64


//--------------------- .nv.constant0._Z20calculateDenominatorPKfPffi --------------------------
	.section	.nv.constant0._Z20calculateDenominatorPKfPffi,"a",@progbits
	.sectionflags	@""
	.align	4
.nv.constant0._Z20calculateDenominatorPKfPffi:
	.zero		920


//--------------------- .nv.constant0._Z18calculateNumeratorPKfS0_Pfffi --------------------------
	.section	.nv.constant0._Z18calculateNumeratorPKfS0_Pfffi,"a",@progbits
	.sectionflags	@""
	.align	4
.nv.constant0._Z18calculateNumeratorPKfS0_Pfffi:
	.zero		932


//--------------------- SYMBOLS --------------------------

	.type		.nv.reservedSmem.offset0,@object
	.size		.nv.reservedSmem.offset0,0x4
